//
// Generated by NVIDIA NVVM Compiler
//
// Compiler Build ID: CL-36424714
// Cuda compilation tools, release 13.0, V13.0.88
// Based on NVVM 20.0.0
//

.version 9.0
.target sm_100
.address_size 64

	// .globl	_Z10matVecMultPdS_S_i

.visible .entry _Z10matVecMultPdS_S_i(
	.param .u64 .ptr .align 1 _Z10matVecMultPdS_S_i_param_0,
	.param .u64 .ptr .align 1 _Z10matVecMultPdS_S_i_param_1,
	.param .u64 .ptr .align 1 _Z10matVecMultPdS_S_i_param_2,
	.param .u32 _Z10matVecMultPdS_S_i_param_3
)
{
	.reg .pred 	%p<8>;
	.reg .b32 	%r<35>;
	.reg .b64 	%rd<23>;
	.reg .b64 	%fd<84>;

	ld.param.u64 	%rd8, [_Z10matVecMultPdS_S_i_param_0];
	ld.param.u64 	%rd9, [_Z10matVecMultPdS_S_i_param_1];
	ld.param.u64 	%rd10, [_Z10matVecMultPdS_S_i_param_2];
	ld.param.u32 	%r17, [_Z10matVecMultPdS_S_i_param_3];
	cvta.to.global.u64 	%rd1, %rd9;
	cvta.to.global.u64 	%rd2, %rd8;
	cvta.to.global.u64 	%rd3, %rd10;
	mov.u32 	%r18, %ctaid.x;
	mov.u32 	%r19, %ntid.x;
	mov.u32 	%r20, %tid.x;
	mad.lo.s32 	%r29, %r18, %r19, %r20;
	mov.u32 	%r21, %nctaid.x;
	mul.lo.s32 	%r2, %r19, %r21;
	setp.ge.s32 	%p1, %r29, %r17;
	@%p1 bra 	$L__BB0_10;
	setp.gt.s32 	%p2, %r17, 0;
	@%p2 bra 	$L__BB0_2;
	bra.uni 	$L__BB0_9;
$L__BB0_2:
	add.s32 	%r22, %r17, -1;
	shr.u32 	%r23, %r22, 3;
	add.s32 	%r24, %r23, 1;
	and.b32  	%r3, %r22, 8;
	and.b32  	%r25, %r24, 1073741822;
	neg.s32 	%r4, %r25;
	add.s64 	%rd4, %rd2, 64;
	add.s64 	%rd5, %rd1, 64;
$L__BB0_3:
	setp.lt.u32 	%p4, %r17, 9;
	mul.lo.s32 	%r6, %r29, %r17;
	mov.f64 	%fd81, 0d0000000000000000;
	mov.b32 	%r33, 0;
	@%p4 bra 	$L__BB0_6;
	mov.f64 	%fd81, 0d0000000000000000;
	mov.b32 	%r33, 0;
	mov.u64 	%rd22, %rd5;
	mov.u32 	%r30, %r6;
	mov.u32 	%r31, %r4;
$L__BB0_5:
	mul.wide.s32 	%rd14, %r30, 8;
	add.s64 	%rd15, %rd4, %rd14;
	ld.global.f64 	%fd10, [%rd15+-64];
	ld.global.f64 	%fd11, [%rd22+-64];
	fma.rn.f64 	%fd12, %fd10, %fd11, %fd81;
	ld.global.f64 	%fd13, [%rd15+-56];
	ld.global.f64 	%fd14, [%rd22+-56];
	fma.rn.f64 	%fd15, %fd13, %fd14, %fd12;
	ld.global.f64 	%fd16, [%rd15+-48];
	ld.global.f64 	%fd17, [%rd22+-48];
	fma.rn.f64 	%fd18, %fd16, %fd17, %fd15;
	ld.global.f64 	%fd19, [%rd15+-40];
	ld.global.f64 	%fd20, [%rd22+-40];
	fma.rn.f64 	%fd21, %fd19, %fd20, %fd18;
	ld.global.f64 	%fd22, [%rd15+-32];
	ld.global.f64 	%fd23, [%rd22+-32];
	fma.rn.f64 	%fd24, %fd22, %fd23, %fd21;
	ld.global.f64 	%fd25, [%rd15+-24];
	ld.global.f64 	%fd26, [%rd22+-24];
	fma.rn.f64 	%fd27, %fd25, %fd26, %fd24;
	ld.global.f64 	%fd28, [%rd15+-16];
	ld.global.f64 	%fd29, [%rd22+-16];
	fma.rn.f64 	%fd30, %fd28, %fd29, %fd27;
	ld.global.f64 	%fd31, [%rd15+-8];
	ld.global.f64 	%fd32, [%rd22+-8];
	fma.rn.f64 	%fd33, %fd31, %fd32, %fd30;
	ld.global.f64 	%fd34, [%rd15];
	ld.global.f64 	%fd35, [%rd22];
	fma.rn.f64 	%fd36, %fd34, %fd35, %fd33;
	ld.global.f64 	%fd37, [%rd15+8];
	ld.global.f64 	%fd38, [%rd22+8];
	fma.rn.f64 	%fd39, %fd37, %fd38, %fd36;
	ld.global.f64 	%fd40, [%rd15+16];
	ld.global.f64 	%fd41, [%rd22+16];
	fma.rn.f64 	%fd42, %fd40, %fd41, %fd39;
	ld.global.f64 	%fd43, [%rd15+24];
	ld.global.f64 	%fd44, [%rd22+24];
	fma.rn.f64 	%fd45, %fd43, %fd44, %fd42;
	ld.global.f64 	%fd46, [%rd15+32];
	ld.global.f64 	%fd47, [%rd22+32];
	fma.rn.f64 	%fd48, %fd46, %fd47, %fd45;
	ld.global.f64 	%fd49, [%rd15+40];
	ld.global.f64 	%fd50, [%rd22+40];
	fma.rn.f64 	%fd51, %fd49, %fd50, %fd48;
	ld.global.f64 	%fd52, [%rd15+48];
	ld.global.f64 	%fd53, [%rd22+48];
	fma.rn.f64 	%fd54, %fd52, %fd53, %fd51;
	ld.global.f64 	%fd55, [%rd15+56];
	ld.global.f64 	%fd56, [%rd22+56];
	fma.rn.f64 	%fd81, %fd55, %fd56, %fd54;
	add.s32 	%r33, %r33, 16;
	add.s32 	%r31, %r31, 2;
	add.s32 	%r30, %r30, 16;
	add.s64 	%rd22, %rd22, 128;
	setp.ne.s32 	%p5, %r31, 0;
	@%p5 bra 	$L__BB0_5;
$L__BB0_6:
	setp.ne.s32 	%p6, %r3, 0;
	@%p6 bra 	$L__BB0_8;
	add.s32 	%r28, %r33, %r6;
	mul.wide.s32 	%rd16, %r28, 8;
	add.s64 	%rd17, %rd2, %rd16;
	ld.global.f64 	%fd57, [%rd17];
	mul.wide.u32 	%rd18, %r33, 8;
	add.s64 	%rd19, %rd1, %rd18;
	ld.global.f64 	%fd58, [%rd19];
	fma.rn.f64 	%fd59, %fd57, %fd58, %fd81;
	ld.global.f64 	%fd60, [%rd17+8];
	ld.global.f64 	%fd61, [%rd19+8];
	fma.rn.f64 	%fd62, %fd60, %fd61, %fd59;
	ld.global.f64 	%fd63, [%rd17+16];
	ld.global.f64 	%fd64, [%rd19+16];
	fma.rn.f64 	%fd65, %fd63, %fd64, %fd62;
	ld.global.f64 	%fd66, [%rd17+24];
	ld.global.f64 	%fd67, [%rd19+24];
	fma.rn.f64 	%fd68, %fd66, %fd67, %fd65;
	ld.global.f64 	%fd69, [%rd17+32];
	ld.global.f64 	%fd70, [%rd19+32];
	fma.rn.f64 	%fd71, %fd69, %fd70, %fd68;
	ld.global.f64 	%fd72, [%rd17+40];
	ld.global.f64 	%fd73, [%rd19+40];
	fma.rn.f64 	%fd74, %fd72, %fd73, %fd71;
	ld.global.f64 	%fd75, [%rd17+48];
	ld.global.f64 	%fd76, [%rd19+48];
	fma.rn.f64 	%fd77, %fd75, %fd76, %fd74;
	ld.global.f64 	%fd78, [%rd17+56];
	ld.global.f64 	%fd79, [%rd19+56];
	fma.rn.f64 	%fd81, %fd78, %fd79, %fd77;
$L__BB0_8:
	mul.wide.s32 	%rd20, %r29, 8;
	add.s64 	%rd21, %rd3, %rd20;
	st.global.f64 	[%rd21], %fd81;
	add.s32 	%r29, %r29, %r2;
	setp.lt.s32 	%p7, %r29, %r17;
	@%p7 bra 	$L__BB0_3;
	bra.uni 	$L__BB0_10;
$L__BB0_9:
	mul.wide.s32 	%rd11, %r29, 8;
	add.s64 	%rd12, %rd3, %rd11;
	mov.b64 	%rd13, 0;
	st.global.u64 	[%rd12], %rd13;
	add.s32 	%r29, %r29, %r2;
	setp.lt.s32 	%p3, %r29, %r17;
	@%p3 bra 	$L__BB0_9;
$L__BB0_10:
	ret;

}


// ===== COMPILED SASS (sm_100) =====

	.target	sm_100

	.elftype	@"ET_EXEC"


//--------------------- .note.nv.tkinfo           --------------------------
	.section	.note.nv.tkinfo,"",@"SHT_NOTE"
	.sectionflags	@"SHF_NOTE_NV_TKINFO"
	.tkinfo
        /*0018*/ 	.word	0x00000002
        /*0030*/ 	.string	""
        /*0030*/ 	.string	"ptxas"
        /*0030*/ 	.string	"Cuda compilation tools, release 13.0, V13.0.88"
        /*0030*/ 	.string	"Build cuda_13.0.r13.0/compiler.36424714_0"
        /*0030*/ 	.string	"-arch sm_100 -m 64 "



//--------------------- .note.nv.cuinfo           --------------------------
	.section	.note.nv.cuinfo,"",@"SHT_NOTE"
	.sectionflags	@"SHF_NOTE_NV_CUINFO"
        /*0018*/ 	.short	0x0002
        /*001a*/ 	.short	0x0064
        /*001c*/ 	.short	0x0082
	.zero		2


//--------------------- .nv.info                  --------------------------
	.section	.nv.info,"",@"SHT_CUDA_INFO"
	.align	4


	//----- nvinfo : EIATTR_REGCOUNT
	.align		4
        /*0000*/ 	.byte	0x04, 0x2f
        /*0002*/ 	.short	(.L_1 - .L_0)
	.align		4
.L_0:
        /*0004*/ 	.word	index@(_Z10matVecMultPdS_S_i)
        /*0008*/ 	.word	0x00000020


	//----- nvinfo : EIATTR_FRAME_SIZE
	.align		4
.L_1:
        /*000c*/ 	.byte	0x04, 0x11
        /*000e*/ 	.short	(.L_3 - .L_2)
	.align		4
.L_2:
        /*0010*/ 	.word	index@(_Z10matVecMultPdS_S_i)
        /*0014*/ 	.word	0x00000000


	//----- nvinfo : EIATTR_MIN_STACK_SIZE
	.align		4
.L_3:
        /*0018*/ 	.byte	0x04, 0x12
        /*001a*/ 	.short	(.L_5 - .L_4)
	.align		4
.L_4:
        /*001c*/ 	.word	index@(_Z10matVecMultPdS_S_i)
        /*0020*/ 	.word	0x00000000
.L_5:


//--------------------- .nv.compat                --------------------------
	.section	.nv.compat,"",@"SHT_CUDA_COMPAT_INFO"
	.align	4
        /*0000*/ 	.byte	0x02, 0x09, 0x00, 0x00, 0x02, 0x02, 0x01, 0x00, 0x02, 0x05, 0x05, 0x00, 0x03, 0x07, 0x01, 0x01
        /*0010*/ 	.byte	0x02, 0x03, 0x00, 0x00, 0x02, 0x06, 0x01, 0x00, 0x04, 0x0b, 0x08, 0x00, 0x01, 0x00, 0x00, 0x00
        /*0020*/ 	.byte	0x00, 0x00, 0x00, 0x00


//--------------------- .nv.info._Z10matVecMultPdS_S_i --------------------------
	.section	.nv.info._Z10matVecMultPdS_S_i,"",@"SHT_CUDA_INFO"
	.sectionflags	@""
	.align	4


	//----- nvinfo : EIATTR_CUDA_API_VERSION
	.align		4
        /*0000*/ 	.byte	0x04, 0x37
        /*0002*/ 	.short	(.L_7 - .L_6)
.L_6:
        /*0004*/ 	.word	0x00000082


	//----- nvinfo : EIATTR_KPARAM_INFO
	.align		4
.L_7:
        /*0008*/ 	.byte	0x04, 0x17
        /*000a*/ 	.short	(.L_9 - .L_8)
.L_8:
        /*000c*/ 	.word	0x00000000
        /*0010*/ 	.short	0x0003
        /*0012*/ 	.short	0x0018
        /*0014*/ 	.byte	0x00, 0xf0, 0x11, 0x00


	//----- nvinfo : EIATTR_KPARAM_INFO
	.align		4
.L_9:
        /*0018*/ 	.byte	0x04, 0x17
        /*001a*/ 	.short	(.L_11 - .L_10)
.L_10:
        /*001c*/ 	.word	0x00000000
        /*0020*/ 	.short	0x0002
        /*0022*/ 	.short	0x0010
        /*0024*/ 	.byte	0x00, 0xf5, 0x21, 0x00


	//----- nvinfo : EIATTR_KPARAM_INFO
	.align		4
.L_11:
        /*0028*/ 	.byte	0x04, 0x17
        /*002a*/ 	.short	(.L_13 - .L_12)
.L_12:
        /*002c*/ 	.word	0x00000000
        /*0030*/ 	.short	0x0001
        /*0032*/ 	.short	0x0008
        /*0034*/ 	.byte	0x00, 0xf5, 0x21, 0x00


	//----- nvinfo : EIATTR_KPARAM_INFO
	.align		4
.L_13:
        /*0038*/ 	.byte	0x04, 0x17
        /*003a*/ 	.short	(.L_15 - .L_14)
.L_14:
        /*003c*/ 	.word	0x00000000
        /*0040*/ 	.short	0x0000
        /*0042*/ 	.short	0x0000
        /*0044*/ 	.byte	0x00, 0xf5, 0x21, 0x00


	//----- nvinfo : EIATTR_SPARSE_MMA_MASK
	.align		4
.L_15:
        /*0048*/ 	.byte	0x03, 0x50
        /*004a*/ 	.short	0x0000


	//----- nvinfo : EIATTR_MAXREG_COUNT
	.align		4
        /*004c*/ 	.byte	0x03, 0x1b
        /*004e*/ 	.short	0x00ff


	//----- nvinfo : EIATTR_MERCURY_ISA_VERSION
	.align		4
        /*0050*/ 	.byte	0x03, 0x5f
        /*0052*/ 	.short	0x0101


	//----- nvinfo : EIATTR_VRC_CTA_INIT_COUNT
	.align		4
        /*0054*/ 	.byte	0x02, 0x4a
	.zero		1
	.zero		1


	//----- nvinfo : EIATTR_EXIT_INSTR_OFFSETS
	.align		4
        /*0058*/ 	.byte	0x04, 0x1c
        /*005a*/ 	.short	(.L_17 - .L_16)


	//   ....[0]....
.L_16:
        /*005c*/ 	.word	0x00000090


	//   ....[1]....
        /*0060*/ 	.word	0x00000130


	//   ....[2]....
        /*0064*/ 	.word	0x000008a0


	//----- nvinfo : EIATTR_CRS_STACK_SIZE
	.align		4
.L_17:
        /*0068*/ 	.byte	0x04, 0x1e
        /*006a*/ 	.short	(.L_19 - .L_18)
.L_18:
        /*006c*/ 	.word	0x00000000


	//----- nvinfo : EIATTR_CBANK_PARAM_SIZE
	.align		4
.L_19:
        /*0070*/ 	.byte	0x03, 0x19
        /*0072*/ 	.short	0x001c


	//----- nvinfo : EIATTR_PARAM_CBANK
	.align		4
        /*0074*/ 	.byte	0x04, 0x0a
        /*0076*/ 	.short	(.L_21 - .L_20)
	.align		4
.L_20:
        /*0078*/ 	.word	index@(.nv.constant0._Z10matVecMultPdS_S_i)
        /*007c*/ 	.short	0x0380
        /*007e*/ 	.short	0x001c


	//----- nvinfo : EIATTR_SW_WAR
	.align		4
.L_21:
        /*0080*/ 	.byte	0x04, 0x36
        /*0082*/ 	.short	(.L_23 - .L_22)
.L_22:
        /*0084*/ 	.word	0x00000008
.L_23:


//--------------------- .nv.callgraph             --------------------------
	.section	.nv.callgraph,"",@"SHT_CUDA_CALLGRAPH"
	.align	4
	.sectionentsize	8
	.align		4
        /*0000*/ 	.word	0x00000000
	.align		4
        /*0004*/ 	.word	0xffffffff
	.align		4
        /*0008*/ 	.word	0x00000000
	.align		4
        /*000c*/ 	.word	0xfffffffe
	.align		4
        /*0010*/ 	.word	0x00000000
	.align		4
        /*0014*/ 	.word	0xfffffffd
	.align		4
        /*0018*/ 	.word	0x00000000
	.align		4
        /*001c*/ 	.word	0xfffffffc


//--------------------- .text._Z10matVecMultPdS_S_i --------------------------
	.section	.text._Z10matVecMultPdS_S_i,"ax",@progbits
	.align	128
        .global         _Z10matVecMultPdS_S_i
        .type           _Z10matVecMultPdS_S_i,@function
        .size           _Z10matVecMultPdS_S_i,(.L_x_7 - _Z10matVecMultPdS_S_i)
        .other          _Z10matVecMultPdS_S_i,@"STO_CUDA_ENTRY STV_DEFAULT"
_Z10matVecMultPdS_S_i:
.text._Z10matVecMultPdS_S_i:
[----:B------:R-:W-:Y:S01]  /*0000*/  LDC R1, c[0x0][0x37c] ;  /* 0x0000df00ff017b82 */ /* 0x000fe20000000800 */
[----:B------:R-:W0:Y:S07]  /*0010*/  S2R R3, SR_TID.X ;  /* 0x0000000000037919 */ /* 0x000e2e0000002100 */
[----:B------:R-:W0:Y:S01]  /*0020*/  S2UR UR5, SR_CTAID.X ;  /* 0x00000000000579c3 */ /* 0x000e220000002500 */
[----:B------:R-:W1:Y:S07]  /*0030*/  LDCU UR4, c[0x0][0x398] ;  /* 0x00007300ff0477ac */ /* 0x000e6e0008000800 */
[----:B------:R-:W0:Y:S01]  /*0040*/  LDC R0, c[0x0][0x360] ;  /* 0x0000d800ff007b82 */ /* 0x000e220000000800 */
[----:B------:R-:W2:Y:S01]  /*0050*/  LDCU UR6, c[0x0][0x370] ;  /* 0x00006e00ff0677ac */ /* 0x000ea20008000800 */
[----:B0-----:R-:W-:-:S02]  /*0060*/  IMAD R3, R0, UR5, R3 ;  /* 0x0000000500037c24 */ /* 0x001fc4000f8e0203 */
[----:B--2---:R-:W-:-:S03]  /*0070*/  IMAD R0, R0, UR6, RZ ;  /* 0x0000000600007c24 */ /* 0x004fc6000f8e02ff */
[----:B-1----:R-:W-:-:S13]  /*0080*/  ISETP.GE.AND P0, PT, R3, UR4, PT ;  /* 0x0000000403007c0c */ /* 0x002fda000bf06270 */
[----:B------:R-:W-:Y:S05]  /*0090*/  @P0 EXIT ;  /* 0x000000000000094d */ /* 0x000fea0003800000 */
[----:B------:R-:W-:Y:S01]  /*00a0*/  UISETP.GT.AND UP0, UPT, UR4, URZ, UPT ;  /* 0x000000ff0400728c */ /* 0x000fe2000bf04270 */
[----:B------:R-:W0:Y:S08]  /*00b0*/  LDCU.64 UR12, c[0x0][0x358] ;  /* 0x00006b00ff0c77ac */ /* 0x000e300008000a00 */
[----:B------:R-:W-:Y:S05]  /*00c0*/  BRA.U UP0, `(.L_x_0) ;  /* 0x00000001001c7547 */ /* 0x000fea000b800000 */
[----:B------:R-:W1:Y:S02]  /*00d0*/  LDC.64 R6, c[0x0][0x390] ;  /* 0x0000e400ff067b82 */ /* 0x000e640000000a00 */
.L_x_1:
[----:B-1----:R-:W-:Y:S01]  /*00e0*/  IMAD.WIDE R4, R3, 0x8, R6 ;  /* 0x0000000803047825 */ /* 0x002fe200078e0206 */
[----:B------:R-:W-:-:S04]  /*00f0*/  IADD3 R3, PT, PT, R0, R3, RZ ;  /* 0x0000000300037210 */ /* 0x000fc80007ffe0ff */
[----:B0-----:R2:W-:Y:S01]  /*0100*/  STG.E.64 desc[UR12][R4.64], RZ ;  /* 0x000000ff04007986 */ /* 0x0015e2000c101b0c */
[----:B------:R-:W-:-:S13]  /*0110*/  ISETP.GE.AND P0, PT, R3, UR4, PT ;  /* 0x0000000403007c0c */ /* 0x000fda000bf06270 */
[----:B--2---:R-:W-:Y:S05]  /*0120*/  @!P0 BRA `(.L_x_1) ;  /* 0xfffffffc00ec8947 */ /* 0x004fea000383ffff */
[----:B------:R-:W-:Y:S05]  /*0130*/  EXIT ;  /* 0x000000000000794d */ /* 0x000fea0003800000 */
.L_x_0:
[----:B------:R-:W1:Y:S01]  /*0140*/  LDCU.128 UR8, c[0x0][0x380] ;  /* 0x00007000ff0877ac */ /* 0x000e620008000c00 */
[----:B------:R-:W-:-:S04]  /*0150*/  UIADD3 UR4, UPT, UPT, UR4, -0x1, URZ ;  /* 0xffffffff04047890 */ /* 0x000fc8000fffe0ff */
[----:B------:R-:W-:-:S04]  /*0160*/  ULEA.HI UR5, UR4, 0x1, URZ, 0x1d ;  /* 0x0000000104057891 */ /* 0x000fc8000f8fe8ff */
[----:B------:R-:W-:-:S04]  /*0170*/  ULOP3.LUT UR5, UR5, 0x3ffffffe, URZ, 0xc0, !UPT ;  /* 0x3ffffffe05057892 */ /* 0x000fc8000f8ec0ff */
[----:B------:R-:W-:Y:S02]  /*0180*/  UIADD3 UR5, UPT, UPT, -UR5, URZ, URZ ;  /* 0x000000ff05057290 */ /* 0x000fe4000fffe1ff */
[----:B-1----:R-:W-:Y:S02]  /*0190*/  UIADD3 UR8, UP0, UPT, UR8, 0x40, URZ ;  /* 0x0000004008087890 */ /* 0x002fe4000ff1e0ff */
[----:B------:R-:W-:Y:S02]  /*01a0*/  UIADD3 UR6, UP1, UPT, UR10, 0x40, URZ ;  /* 0x000000400a067890 */ /* 0x000fe4000ff3e0ff */
[----:B------:R-:W-:Y:S02]  /*01b0*/  UIADD3.X UR9, UPT, UPT, URZ, UR9, URZ, UP0, !UPT ;  /* 0x00000009ff097290 */ /* 0x000fe400087fe4ff */
[----:B------:R-:W-:-:S12]  /*01c0*/  UIADD3.X UR7, UPT, UPT, URZ, UR11, URZ, UP1, !UPT ;  /* 0x0000000bff077290 */ /* 0x000fd80008ffe4ff */
.L_x_5:
[----:B------:R-:W1:Y:S01]  /*01d0*/  LDC R2, c[0x0][0x398] ;  /* 0x0000e600ff027b82 */ /* 0x000e620000000800 */
[----:B------:R-:W-:Y:S01]  /*01e0*/  HFMA2 R26, -RZ, RZ, 0, 0 ;  /* 0x00000000ff1a7431 */ /* 0x000fe200000001ff */
[----:B------:R-:W-:Y:S02]  /*01f0*/  CS2R R20, SRZ ;  /* 0x0000000000147805 */ /* 0x000fe4000001ff00 */
[----:B-1----:R-:W-:Y:S01]  /*0200*/  ISETP.GE.U32.AND P0, PT, R2, 0x9, PT ;  /* 0x000000090200780c */ /* 0x002fe20003f06070 */
[----:B------:R-:W-:-:S12]  /*0210*/  IMAD R5, R3, R2, RZ ;  /* 0x0000000203057224 */ /* 0x000fd800078e02ff */
[----:B------:R-:W-:Y:S05]  /*0220*/  @!P0 BRA `(.L_x_2) ;  /* 0x0000000400088947 */ /* 0x000fea0003800000 */
[----:B------:R-:W-:Y:S01]  /*0230*/  IMAD.MOV.U32 R26, RZ, RZ, RZ ;  /* 0x000000ffff1a7224 */ /* 0x000fe200078e00ff */
[----:B------:R-:W-:Y:S01]  /*0240*/  MOV R12, UR6 ;  /* 0x00000006000c7c02 */ /* 0x000fe20008000f00 */
[----:B------:R-:W-:Y:S01]  /*0250*/  IMAD.U32 R13, RZ, RZ, UR7 ;  /* 0x00000007ff0d7e24 */ /* 0x000fe2000f8e00ff */
[----:B------:R-:W-:Y:S01]  /*0260*/  MOV R4, R5 ;  /* 0x0000000500047202 */ /* 0x000fe20000000f00 */
[----:B------:R-:W-:Y:S01]  /*0270*/  IMAD.U32 R24, RZ, RZ, UR5 ;  /* 0x00000005ff187e24 */ /* 0x000fe2000f8e00ff */
[----:B------:R-:W-:-:S07]  /*0280*/  CS2R R20, SRZ ;  /* 0x0000000000147805 */ /* 0x000fce000001ff00 */
.L_x_3:
[----:B------:R-:W-:Y:S01]  /*0290*/  MOV R6, UR8 ;  /* 0x0000000800067c02 */ /* 0x000fe20008000f00 */
[----:B------:R-:W-:Y:S01]  /*02a0*/  IMAD.U32 R7, RZ, RZ, UR9 ;  /* 0x00000009ff077e24 */ /* 0x000fe2000f8e00ff */
[----:B------:R-:W-:Y:S01]  /*02b0*/  MOV R8, R12 ;  /* 0x0000000c00087202 */ /* 0x000fe20000000f00 */
[----:B------:R-:W-:Y:S02]  /*02c0*/  IMAD.MOV.U32 R9, RZ, RZ, R13 ;  /* 0x000000ffff097224 */ /* 0x000fe400078e000d */
[----:B------:R-:W-:-:S03]  /*02d0*/  IMAD.WIDE R6, R4, 0x8, R6 ;  /* 0x0000000804067825 */ /* 0x000fc600078e0206 */
[----:B0-----:R-:W2:Y:S04]  /*02e0*/  LDG.E.64 R18, desc[UR12][R8.64+-0x40] ;  /* 0xffffc00c08127981 */ /* 0x001ea8000c1e1b00 */
[----:B------:R-:W2:Y:S04]  /*02f0*/  LDG.E.64 R10, desc[UR12][R6.64+-0x40] ;  /* 0xffffc00c060a7981 */ /* 0x000ea8000c1e1b00 */
[----:B------:R-:W3:Y:S04]  /*0300*/  LDG.E.64 R16, desc[UR12][R8.64+-0x38] ;  /* 0xffffc80c08107981 */ /* 0x000ee8000c1e1b00 */
[----:B------:R-:W3:Y:S04]  /*0310*/  LDG.E.64 R14, desc[UR12][R6.64+-0x38] ;  /* 0xffffc80c060e7981 */ /* 0x000ee8000c1e1b00 */
[----:B------:R-:W4:Y:S04]  /*0320*/  LDG.E.64 R22, desc[UR12][R8.64+-0x30] ;  /* 0xffffd00c08167981 */ /* 0x000f28000c1e1b00 */
[----:B------:R-:W4:Y:S01]  /*0330*/  LDG.E.64 R12, desc[UR12][R6.64+-0x30] ;  /* 0xffffd00c060c7981 */ /* 0x000f22000c1e1b00 */
[----:B--2---:R-:W-:-:S03]  /*0340*/  DFMA R18, R10, R18, R20 ;  /* 0x000000120a12722b */ /* 0x004fc60000000014 */
[----:B------:R-:W2:Y:S04]  /*0350*/  LDG.E.64 R20, desc[UR12][R8.64+-0x28] ;  /* 0xffffd80c08147981 */ /* 0x000ea8000c1e1b00 */
[----:B------:R-:W2:Y:S01]  /*0360*/  LDG.E.64 R10, desc[UR12][R6.64+-0x28] ;  /* 0xffffd80c060a7981 */ /* 0x000ea2000c1e1b00 */
[----:B---3--:R-:W-:-:S03]  /*0370*/  DFMA R16, R14, R16, R18 ;  /* 0x000000100e10722b */ /* 0x008fc60000000012 */
[----:B------:R-:W3:Y:S04]  /*0380*/  LDG.E.64 R18, desc[UR12][R8.64+-0x20] ;  /* 0xffffe00c08127981 */ /* 0x000ee8000c1e1b00 */
[----:B------:R-:W3:Y:S01]  /*0390*/  LDG.E.64 R14, desc[UR12][R6.64+-0x20] ;  /* 0xffffe00c060e7981 */ /* 0x000ee2000c1e1b00 */
[----:B----4-:R-:W-:-:S03]  /*03a0*/  DFMA R22, R12, R22, R16 ;  /* 0x000000160c16722b */ /* 0x010fc60000000010 */
        /* <DEDUP_REMOVED lines=32> */
[----:B------:R-:W-:Y:S01]  /*05b0*/  IADD3 R24, PT, PT, R24, 0x2, RZ ;  /* 0x0000000218187810 */ /* 0x000fe20007ffe0ff */
[----:B---3--:R-:W-:Y:S01]  /*05c0*/  DFMA R12, R16, R14, R12 ;  /* 0x0000000e100c722b */ /* 0x008fe2000000000c */
[----:B------:R-:W-:Y:S01]  /*05d0*/  IADD3 R26, PT, PT, R26, 0x10, RZ ;  /* 0x000000101a1a7810 */ /* 0x000fe20007ffe0ff */
[----:B------:R-:W-:Y:S01]  /*05e0*/  VIADD R4, R4, 0x10 ;  /* 0x0000001004047836 */ /* 0x000fe20000000000 */
[----:B------:R-:W-:-:S05]  /*05f0*/  ISETP.NE.AND P0, PT, R24, RZ, PT ;  /* 0x000000ff1800720c */ /* 0x000fca0003f05270 */
[----:B----4-:R-:W-:Y:S01]  /*0600*/  DFMA R20, R22, R20, R12 ;  /* 0x000000141614722b */ /* 0x010fe2000000000c */
[----:B------:R-:W-:-:S05]  /*0610*/  IADD3 R12, P1, PT, R8, 0x80, RZ ;  /* 0x00000080080c7810 */ /* 0x000fca0007f3e0ff */
[----:B------:R-:W-:Y:S02]  /*0620*/  IMAD.X R13, RZ, RZ, R9, P1 ;  /* 0x000000ffff0d7224 */ /* 0x000fe400008e0609 */
[----:B--2---:R-:W-:Y:S01]  /*0630*/  DFMA R20, R18, R10, R20 ;  /* 0x0000000a1214722b */ /* 0x004fe20000000014 */
[----:B------:R-:W-:Y:S10]  /*0640*/  @P0 BRA `(.L_x_3) ;  /* 0xfffffffc00100947 */ /* 0x000ff4000383ffff */
.L_x_2:
[----:B------:R-:W-:-:S09]  /*0650*/  ULOP3.LUT UP0, URZ, UR4, 0x8, URZ, 0xc0, !UPT ;  /* 0x0000000804ff7892 */ /* 0x000fd2000f80c0ff */
[----:B------:R-:W-:Y:S05]  /*0660*/  BRA.U UP0, `(.L_x_4) ;  /* 0x0000000100747547 */ /* 0x000fea000b800000 */
[----:B------:R-:W1:Y:S01]  /*0670*/  LDC.64 R6, c[0x0][0x380] ;  /* 0x0000e000ff067b82 */ /* 0x000e620000000a00 */
[----:B------:R-:W-:-:S07]  /*0680*/  IADD3 R5, PT, PT, R5, R26, RZ ;  /* 0x0000001a05057210 */ /* 0x000fce0007ffe0ff */
[----:B------:R-:W2:Y:S01]  /*0690*/  LDC.64 R8, c[0x0][0x388] ;  /* 0x0000e200ff087b82 */ /* 0x000ea20000000a00 */
[----:B-1----:R-:W-:-:S05]  /*06a0*/  IMAD.WIDE R4, R5, 0x8, R6 ;  /* 0x0000000805047825 */ /* 0x002fca00078e0206 */
[----:B0-----:R-:W3:Y:S01]  /*06b0*/  LDG.E.64 R10, desc[UR12][R4.64] ;  /* 0x0000000c040a7981 */ /* 0x001ee2000c1e1b00 */
[----:B--2---:R-:W-:-:S03]  /*06c0*/  IMAD.WIDE.U32 R26, R26, 0x8, R8 ;  /* 0x000000081a1a7825 */ /* 0x004fc600078e0008 */
[----:B------:R-:W2:Y:S04]  /*06d0*/  LDG.E.64 R14, desc[UR12][R4.64+0x8] ;  /* 0x0000080c040e7981 */ /* 0x000ea8000c1e1b00 */
[----:B------:R-:W3:Y:S04]  /*06e0*/  LDG.E.64 R12, desc[UR12][R26.64] ;  /* 0x0000000c1a0c7981 */ /* 0x000ee8000c1e1b00 */
[----:B------:R-:W2:Y:S04]  /*06f0*/  LDG.E.64 R16, desc[UR12][R26.64+0x8] ;  /* 0x0000080c1a107981 */ /* 0x000ea8000c1e1b00 */
[----:B------:R-:W4:Y:S04]  /*0700*/  LDG.E.64 R18, desc[UR12][R4.64+0x10] ;  /* 0x0000100c04127981 */ /* 0x000f28000c1e1b00 */
[----:B------:R-:W4:Y:S04]  /*0710*/  LDG.E.64 R22, desc[UR12][R26.64+0x10] ;  /* 0x0000100c1a167981 */ /* 0x000f28000c1e1b00 */
[----:B------:R-:W5:Y:S04]  /*0720*/  LDG.E.64 R6, desc[UR12][R4.64+0x18] ;  /* 0x0000180c04067981 */ /* 0x000f68000c1e1b00 */
[----:B------:R-:W5:Y:S04]  /*0730*/  LDG.E.64 R8, desc[UR12][R26.64+0x18] ;  /* 0x0000180c1a087981 */ /* 0x000f68000c1e1b00 */
[----:B------:R-:W5:Y:S04]  /*0740*/  LDG.E.64 R24, desc[UR12][R4.64+0x38] ;  /* 0x0000380c04187981 */ /* 0x000f68000c1e1b00 */
[----:B------:R-:W5:Y:S01]  /*0750*/  LDG.E.64 R28, desc[UR12][R26.64+0x38] ;  /* 0x0000380c1a1c7981 */ /* 0x000f62000c1e1b00 */
[----:B---3--:R-:W-:-:S03]  /*0760*/  DFMA R20, R10, R12, R20 ;  /* 0x0000000c0a14722b */ /* 0x008fc60000000014 */
[----:B------:R-:W3:Y:S04]  /*0770*/  LDG.E.64 R10, desc[UR12][R4.64+0x20] ;  /* 0x0000200c040a7981 */ /* 0x000ee8000c1e1b00 */
[----:B------:R-:W3:Y:S01]  /*0780*/  LDG.E.64 R12, desc[UR12][R26.64+0x20] ;  /* 0x0000200c1a0c7981 */ /* 0x000ee2000c1e1b00 */
[----:B--2---:R-:W-:-:S03]  /*0790*/  DFMA R20, R14, R16, R20 ;  /* 0x000000100e14722b */ /* 0x004fc60000000014 */
[----:B------:R-:W2:Y:S04]  /*07a0*/  LDG.E.64 R14, desc[UR12][R4.64+0x28] ;  /* 0x0000280c040e7981 */ /* 0x000ea8000c1e1b00 */
[----:B------:R-:W2:Y:S01]  /*07b0*/  LDG.E.64 R16, desc[UR12][R26.64+0x28] ;  /* 0x0000280c1a107981 */ /* 0x000ea2000c1e1b00 */
[----:B----4-:R-:W-:-:S03]  /*07c0*/  DFMA R18, R18, R22, R20 ;  /* 0x000000161212722b */ /* 0x010fc60000000014 */
[----:B------:R-:W4:Y:S04]  /*07d0*/  LDG.E.64 R20, desc[UR12][R4.64+0x30] ;  /* 0x0000300c04147981 */ /* 0x000f28000c1e1b00 */
[----:B------:R-:W4:Y:S01]  /*07e0*/  LDG.E.64 R22, desc[UR12][R26.64+0x30] ;  /* 0x0000300c1a167981 */ /* 0x000f22000c1e1b00 */
[----:B-----5:R-:W-:-:S08]  /*07f0*/  DFMA R6, R6, R8, R18 ;  /* 0x000000080606722b */ /* 0x020fd00000000012 */
[----:B---3--:R-:W-:-:S08]  /*0800*/  DFMA R6, R10, R12, R6 ;  /* 0x0000000c0a06722b */ /* 0x008fd00000000006 */
[----:B--2---:R-:W-:-:S08]  /*0810*/  DFMA R6, R14, R16, R6 ;  /* 0x000000100e06722b */ /* 0x004fd00000000006 */
[----:B----4-:R-:W-:-:S08]  /*0820*/  DFMA R20, R20, R22, R6 ;  /* 0x000000161414722b */ /* 0x010fd00000000006 */
[----:B------:R-:W-:-:S11]  /*0830*/  DFMA R20, R24, R28, R20 ;  /* 0x0000001c1814722b */ /* 0x000fd60000000014 */
.L_x_4:
[----:B------:R-:W1:Y:S02]  /*0840*/  LDC.64 R4, c[0x0][0x390] ;  /* 0x0000e400ff047b82 */ /* 0x000e640000000a00 */
[----:B-1----:R-:W-:-:S04]  /*0850*/  IMAD.WIDE R4, R3, 0x8, R4 ;  /* 0x0000000803047825 */ /* 0x002fc800078e0204 */
[----:B------:R-:W-:Y:S01]  /*0860*/  IMAD.IADD R3, R0, 0x1, R3 ;  /* 0x0000000100037824 */ /* 0x000fe200078e0203 */
[----:B0-----:R1:W-:Y:S04]  /*0870*/  STG.E.64 desc[UR12][R4.64], R20 ;  /* 0x0000001404007986 */ /* 0x0013e8000c101b0c */
[----:B------:R-:W-:-:S13]  /*0880*/  ISETP.GE.AND P0, PT, R3, R2, PT ;  /* 0x000000020300720c */ /* 0x000fda0003f06270 */
[----:B-1----:R-:W-:Y:S05]  /*0890*/  @!P0 BRA `(.L_x_5) ;  /* 0xfffffff8004c8947 */ /* 0x002fea000383ffff */
[----:B------:R-:W-:Y:S05]  /*08a0*/  EXIT ;  /* 0x000000000000794d */ /* 0x000fea0003800000 */
.L_x_6:
[----:B------:R-:W-:-:S00]  /*08b0*/  BRA `(.L_x_6) ;  /* 0xfffffffc00fc7947 */ /* 0x000fc0000383ffff */
[----:B------:R-:W-:-:S00]  /*08c0*/  NOP ;  /* 0x0000000000007918 */ /* 0x000fc00000000000 */
        /* <DEDUP_REMOVED lines=11> */
.L_x_7:


//--------------------- .nv.shared.reserved.0     --------------------------
	.section	.nv.shared.reserved.0,"aw",@nobits
	.weak		__nv_reservedSMEM_offset_0_alias
	.size		__nv_reservedSMEM_offset_0_alias, 0, 64
	.other		__nv_reservedSMEM_offset_0_alias,@"STO_CUDA_RESERVED_SHARED STV_DEFAULT"
__nv_reservedSMEM_offset_0_alias:
	.zero		0
	.zero		64


//--------------------- .nv.constant0._Z10matVecMultPdS_S_i --------------------------
	.section	.nv.constant0._Z10matVecMultPdS_S_i,"a",@progbits
	.sectionflags	@""
	.align	4
.nv.constant0._Z10matVecMultPdS_S_i:
	.zero		924


//--------------------- SYMBOLS --------------------------

	.type		.nv.reservedSmem.offset0,@object
	.size		.nv.reservedSmem.offset0,0x4
